//
// Generated by NVIDIA NVVM Compiler
//
// Compiler Build ID: CL-36424714
// Cuda compilation tools, release 13.0, V13.0.88
// Based on NVVM 20.0.0
//

.version 9.0
.target sm_100
.address_size 64

	// .globl	_Z10logic_gatePciS_i

.visible .entry _Z10logic_gatePciS_i(
	.param .u64 .ptr .align 1 _Z10logic_gatePciS_i_param_0,
	.param .u32 _Z10logic_gatePciS_i_param_1,
	.param .u64 .ptr .align 1 _Z10logic_gatePciS_i_param_2,
	.param .u32 _Z10logic_gatePciS_i_param_3
)
{
	.reg .pred 	%p<16>;
	.reg .b16 	%rs<5>;
	.reg .b32 	%r<35>;
	.reg .b64 	%rd<9>;

	ld.param.u64 	%rd3, [_Z10logic_gatePciS_i_param_0];
	ld.param.u32 	%r15, [_Z10logic_gatePciS_i_param_1];
	ld.param.u64 	%rd4, [_Z10logic_gatePciS_i_param_2];
	ld.param.u32 	%r16, [_Z10logic_gatePciS_i_param_3];
	mov.u32 	%r17, %tid.x;
	mov.u32 	%r18, %ctaid.x;
	add.s32 	%r33, %r17, %r18;
	setp.ge.s32 	%p1, %r33, %r15;
	@%p1 bra 	$L__BB0_16;
	cvta.to.global.u64 	%rd1, %rd3;
	cvta.to.global.u64 	%rd2, %rd4;
$L__BB0_2:
	mul.lo.s32 	%r20, %r33, 6;
	cvt.s64.s32 	%rd5, %r20;
	add.s64 	%rd6, %rd1, %rd5;
	ld.global.s8 	%r3, [%rd6];
	add.s32 	%r4, %r3, -48;
	ld.global.s8 	%r5, [%rd6+2];
	add.s32 	%r6, %r5, -48;
	ld.global.u8 	%rs1, [%rd6+4];
	mov.b32 	%r34, 0;
	setp.gt.s16 	%p2, %rs1, 50;
	@%p2 bra 	$L__BB0_7;
	setp.eq.s16 	%p6, %rs1, 48;
	@%p6 bra 	$L__BB0_11;
	setp.eq.s16 	%p7, %rs1, 49;
	@%p7 bra 	$L__BB0_12;
	setp.eq.s16 	%p8, %rs1, 50;
	@%p8 bra 	$L__BB0_6;
	bra.uni 	$L__BB0_15;
$L__BB0_6:
	and.b32  	%r31, %r6, %r4;
	setp.eq.s32 	%p14, %r31, 0;
	selp.u32 	%r34, 1, 0, %p14;
	bra.uni 	$L__BB0_15;
$L__BB0_7:
	setp.eq.s16 	%p3, %rs1, 51;
	@%p3 bra 	$L__BB0_13;
	setp.eq.s16 	%p4, %rs1, 52;
	@%p4 bra 	$L__BB0_14;
	setp.eq.s16 	%p5, %rs1, 53;
	@%p5 bra 	$L__BB0_10;
	bra.uni 	$L__BB0_15;
$L__BB0_10:
	setp.eq.s32 	%p9, %r4, 0;
	and.b32  	%r21, %r5, 1;
	selp.b32 	%r22, %r21, 0, %p9;
	setp.eq.s32 	%p10, %r6, 0;
	and.b32  	%r23, %r3, 1;
	selp.b32 	%r24, %r23, 0, %p10;
	or.b32  	%r25, %r24, %r22;
	xor.b32  	%r34, %r25, 1;
	bra.uni 	$L__BB0_15;
$L__BB0_11:
	and.b32  	%r34, %r6, %r4;
	bra.uni 	$L__BB0_15;
$L__BB0_12:
	or.b32  	%r34, %r6, %r4;
	bra.uni 	$L__BB0_15;
$L__BB0_13:
	or.b32  	%r30, %r6, %r4;
	setp.eq.s32 	%p13, %r30, 0;
	selp.u32 	%r34, 1, 0, %p13;
	bra.uni 	$L__BB0_15;
$L__BB0_14:
	setp.eq.s32 	%p11, %r4, 0;
	and.b32  	%r26, %r5, 1;
	selp.b32 	%r27, %r26, 0, %p11;
	setp.eq.s32 	%p12, %r6, 0;
	and.b32  	%r28, %r3, 1;
	selp.b32 	%r29, %r28, 0, %p12;
	or.b32  	%r34, %r29, %r27;
$L__BB0_15:
	cvt.u16.u32 	%rs2, %r34;
	add.s16 	%rs3, %rs2, 48;
	shl.b32 	%r32, %r33, 1;
	cvt.s64.s32 	%rd7, %r32;
	add.s64 	%rd8, %rd2, %rd7;
	st.global.u8 	[%rd8], %rs3;
	mov.b16 	%rs4, 10;
	st.global.u8 	[%rd8+1], %rs4;
	add.s32 	%r33, %r33, %r16;
	setp.lt.s32 	%p15, %r33, %r15;
	@%p15 bra 	$L__BB0_2;
$L__BB0_16:
	ret;

}


// ===== COMPILED SASS (sm_100) =====

	.target	sm_100

	.elftype	@"ET_EXEC"


//--------------------- .note.nv.tkinfo           --------------------------
	.section	.note.nv.tkinfo,"",@"SHT_NOTE"
	.sectionflags	@"SHF_NOTE_NV_TKINFO"
	.tkinfo
        /*0018*/ 	.word	0x00000002
        /*0030*/ 	.string	""
        /*0030*/ 	.string	"ptxas"
        /*0030*/ 	.string	"Cuda compilation tools, release 13.0, V13.0.88"
        /*0030*/ 	.string	"Build cuda_13.0.r13.0/compiler.36424714_0"
        /*0030*/ 	.string	"-arch sm_100 -m 64 "



//--------------------- .note.nv.cuinfo           --------------------------
	.section	.note.nv.cuinfo,"",@"SHT_NOTE"
	.sectionflags	@"SHF_NOTE_NV_CUINFO"
        /*0018*/ 	.short	0x0002
        /*001a*/ 	.short	0x0064
        /*001c*/ 	.short	0x0082
	.zero		2


//--------------------- .nv.info                  --------------------------
	.section	.nv.info,"",@"SHT_CUDA_INFO"
	.align	4


	//----- nvinfo : EIATTR_REGCOUNT
	.align		4
        /*0000*/ 	.byte	0x04, 0x2f
        /*0002*/ 	.short	(.L_1 - .L_0)
	.align		4
.L_0:
        /*0004*/ 	.word	index@(_Z10logic_gatePciS_i)
        /*0008*/ 	.word	0x0000000e


	//----- nvinfo : EIATTR_FRAME_SIZE
	.align		4
.L_1:
        /*000c*/ 	.byte	0x04, 0x11
        /*000e*/ 	.short	(.L_3 - .L_2)
	.align		4
.L_2:
        /*0010*/ 	.word	index@(_Z10logic_gatePciS_i)
        /*0014*/ 	.word	0x00000000


	//----- nvinfo : EIATTR_MIN_STACK_SIZE
	.align		4
.L_3:
        /*0018*/ 	.byte	0x04, 0x12
        /*001a*/ 	.short	(.L_5 - .L_4)
	.align		4
.L_4:
        /*001c*/ 	.word	index@(_Z10logic_gatePciS_i)
        /*0020*/ 	.word	0x00000000
.L_5:


//--------------------- .nv.compat                --------------------------
	.section	.nv.compat,"",@"SHT_CUDA_COMPAT_INFO"
	.align	4
        /*0000*/ 	.byte	0x02, 0x09, 0x00, 0x00, 0x02, 0x02, 0x01, 0x00, 0x02, 0x05, 0x05, 0x00, 0x03, 0x07, 0x01, 0x01
        /*0010*/ 	.byte	0x02, 0x03, 0x00, 0x00, 0x02, 0x06, 0x01, 0x00, 0x04, 0x0b, 0x08, 0x00, 0x09, 0x00, 0x00, 0x00
        /*0020*/ 	.byte	0x00, 0x00, 0x00, 0x00


//--------------------- .nv.info._Z10logic_gatePciS_i --------------------------
	.section	.nv.info._Z10logic_gatePciS_i,"",@"SHT_CUDA_INFO"
	.sectionflags	@""
	.align	4


	//----- nvinfo : EIATTR_CUDA_API_VERSION
	.align		4
        /*0000*/ 	.byte	0x04, 0x37
        /*0002*/ 	.short	(.L_7 - .L_6)
.L_6:
        /*0004*/ 	.word	0x00000082


	//----- nvinfo : EIATTR_KPARAM_INFO
	.align		4
.L_7:
        /*0008*/ 	.byte	0x04, 0x17
        /*000a*/ 	.short	(.L_9 - .L_8)
.L_8:
        /*000c*/ 	.word	0x00000000
        /*0010*/ 	.short	0x0003
        /*0012*/ 	.short	0x0018
        /*0014*/ 	.byte	0x00, 0xf0, 0x11, 0x00


	//----- nvinfo : EIATTR_KPARAM_INFO
	.align		4
.L_9:
        /*0018*/ 	.byte	0x04, 0x17
        /*001a*/ 	.short	(.L_11 - .L_10)
.L_10:
        /*001c*/ 	.word	0x00000000
        /*0020*/ 	.short	0x0002
        /*0022*/ 	.short	0x0010
        /*0024*/ 	.byte	0x00, 0xf5, 0x21, 0x00


	//----- nvinfo : EIATTR_KPARAM_INFO
	.align		4
.L_11:
        /*0028*/ 	.byte	0x04, 0x17
        /*002a*/ 	.short	(.L_13 - .L_12)
.L_12:
        /*002c*/ 	.word	0x00000000
        /*0030*/ 	.short	0x0001
        /*0032*/ 	.short	0x0008
        /*0034*/ 	.byte	0x00, 0xf0, 0x11, 0x00


	//----- nvinfo : EIATTR_KPARAM_INFO
	.align		4
.L_13:
        /*0038*/ 	.byte	0x04, 0x17
        /*003a*/ 	.short	(.L_15 - .L_14)
.L_14:
        /*003c*/ 	.word	0x00000000
        /*0040*/ 	.short	0x0000
        /*0042*/ 	.short	0x0000
        /*0044*/ 	.byte	0x00, 0xf5, 0x21, 0x00


	//----- nvinfo : EIATTR_SPARSE_MMA_MASK
	.align		4
.L_15:
        /*0048*/ 	.byte	0x03, 0x50
        /*004a*/ 	.short	0x0000


	//----- nvinfo : EIATTR_MAXREG_COUNT
	.align		4
        /*004c*/ 	.byte	0x03, 0x1b
        /*004e*/ 	.short	0x00ff


	//----- nvinfo : EIATTR_MERCURY_ISA_VERSION
	.align		4
        /*0050*/ 	.byte	0x03, 0x5f
        /*0052*/ 	.short	0x0101


	//----- nvinfo : EIATTR_VRC_CTA_INIT_COUNT
	.align		4
        /*0054*/ 	.byte	0x02, 0x4a
	.zero		1
	.zero		1


	//----- nvinfo : EIATTR_EXIT_INSTR_OFFSETS
	.align		4
        /*0058*/ 	.byte	0x04, 0x1c
        /*005a*/ 	.short	(.L_17 - .L_16)


	//   ....[0]....
.L_16:
        /*005c*/ 	.word	0x000000a0


	//   ....[1]....
        /*0060*/ 	.word	0x00000530


	//----- nvinfo : EIATTR_CRS_STACK_SIZE
	.align		4
.L_17:
        /*0064*/ 	.byte	0x04, 0x1e
        /*0066*/ 	.short	(.L_19 - .L_18)
.L_18:
        /*0068*/ 	.word	0x00000000


	//----- nvinfo : EIATTR_CBANK_PARAM_SIZE
	.align		4
.L_19:
        /*006c*/ 	.byte	0x03, 0x19
        /*006e*/ 	.short	0x001c


	//----- nvinfo : EIATTR_PARAM_CBANK
	.align		4
        /*0070*/ 	.byte	0x04, 0x0a
        /*0072*/ 	.short	(.L_21 - .L_20)
	.align		4
.L_20:
        /*0074*/ 	.word	index@(.nv.constant0._Z10logic_gatePciS_i)
        /*0078*/ 	.short	0x0380
        /*007a*/ 	.short	0x001c


	//----- nvinfo : EIATTR_SW_WAR
	.align		4
.L_21:
        /*007c*/ 	.byte	0x04, 0x36
        /*007e*/ 	.short	(.L_23 - .L_22)
.L_22:
        /*0080*/ 	.word	0x00000008
.L_23:


//--------------------- .nv.callgraph             --------------------------
	.section	.nv.callgraph,"",@"SHT_CUDA_CALLGRAPH"
	.align	4
	.sectionentsize	8
	.align		4
        /*0000*/ 	.word	0x00000000
	.align		4
        /*0004*/ 	.word	0xffffffff
	.align		4
        /*0008*/ 	.word	0x00000000
	.align		4
        /*000c*/ 	.word	0xfffffffe
	.align		4
        /*0010*/ 	.word	0x00000000
	.align		4
        /*0014*/ 	.word	0xfffffffd
	.align		4
        /*0018*/ 	.word	0x00000000
	.align		4
        /*001c*/ 	.word	0xfffffffc


//--------------------- .text._Z10logic_gatePciS_i --------------------------
	.section	.text._Z10logic_gatePciS_i,"ax",@progbits
	.align	128
        .global         _Z10logic_gatePciS_i
        .type           _Z10logic_gatePciS_i,@function
        .size           _Z10logic_gatePciS_i,(.L_x_9 - _Z10logic_gatePciS_i)
        .other          _Z10logic_gatePciS_i,@"STO_CUDA_ENTRY STV_DEFAULT"
_Z10logic_gatePciS_i:
.text._Z10logic_gatePciS_i:
[----:B------:R-:W-:Y:S01]  /*0000*/  LDC R1, c[0x0][0x37c] ;  /* 0x0000df00ff017b82 */ /* 0x000fe20000000800 */
[----:B------:R-:W0:Y:S07]  /*0010*/  S2R R0, SR_TID.X ;  /* 0x0000000000007919 */ /* 0x000e2e0000002100 */
[----:B------:R-:W0:Y:S01]  /*0020*/  S2UR UR4, SR_CTAID.X ;  /* 0x00000000000479c3 */ /* 0x000e220000002500 */
[----:B------:R-:W1:Y:S01]  /*0030*/  LDCU UR5, c[0x0][0x388] ;  /* 0x00007100ff0577ac */ /* 0x000e620008000800 */
[----:B------:R-:W2:Y:S01]  /*0040*/  LDCU UR9, c[0x0][0x388] ;  /* 0x00007100ff0977ac */ /* 0x000ea20008000800 */
[----:B------:R-:W3:Y:S01]  /*0050*/  LDCU UR8, c[0x0][0x398] ;  /* 0x00007300ff0877ac */ /* 0x000ee20008000800 */
[----:B------:R-:W4:Y:S01]  /*0060*/  LDCU.64 UR6, c[0x0][0x390] ;  /* 0x00007200ff0677ac */ /* 0x000f220008000a00 */
[----:B0-----:R-:W-:-:S05]  /*0070*/  VIADD R0, R0, UR4 ;  /* 0x0000000400007c36 */ /* 0x001fca0008000000 */
[----:B-1----:R-:W-:Y:S01]  /*0080*/  ISETP.GE.AND P0, PT, R0, UR5, PT ;  /* 0x0000000500007c0c */ /* 0x002fe2000bf06270 */
[----:B------:R-:W0:-:S12]  /*0090*/  LDCU.64 UR4, c[0x0][0x380] ;  /* 0x00007000ff0477ac */ /* 0x000e180008000a00 */
[----:B0-234-:R-:W-:Y:S05]  /*00a0*/  @P0 EXIT ;  /* 0x000000000000094d */ /* 0x01dfea0003800000 */
[----:B------:R-:W0:Y:S02]  /*00b0*/  LDC.64 R8, c[0x0][0x358] ;  /* 0x0000d600ff087b82 */ /* 0x000e240000000a00 */
.L_x_7:
[----:B-1----:R-:W-:Y:S01]  /*00c0*/  IMAD R3, R0, 0x6, RZ ;  /* 0x0000000600037824 */ /* 0x002fe200078e02ff */
[C---:B0-----:R-:W-:Y:S02]  /*00d0*/  R2UR UR14, R8.reuse ;  /* 0x00000000080e72ca */ /* 0x041fe400000e0000 */
[----:B------:R-:W-:Y:S02]  /*00e0*/  R2UR UR15, R9 ;  /* 0x00000000090f72ca */ /* 0x000fe400000e0000 */
[C---:B------:R-:W-:Y:S02]  /*00f0*/  IADD3 R2, P0, PT, R3.reuse, UR4, RZ ;  /* 0x0000000403027c10 */ /* 0x040fe4000ff1e0ff */
[----:B------:R-:W-:Y:S02]  /*0100*/  R2UR UR10, R8 ;  /* 0x00000000080a72ca */ /* 0x000fe400000e0000 */
[----:B------:R-:W-:Y:S02]  /*0110*/  LEA.HI.X.SX32 R3, R3, UR5, 0x1, P0 ;  /* 0x0000000503037c11 */ /* 0x000fe400080f0eff */
[----:B------:R-:W-:-:S02]  /*0120*/  R2UR UR11, R9 ;  /* 0x00000000090b72ca */ /* 0x000fc400000e0000 */
[----:B------:R-:W-:Y:S02]  /*0130*/  R2UR UR12, R8 ;  /* 0x00000000080c72ca */ /* 0x000fe400000e0000 */
[----:B------:R-:W-:Y:S01]  /*0140*/  R2UR UR13, R9 ;  /* 0x00000000090d72ca */ /* 0x000fe200000e0000 */
[----:B------:R-:W2:Y:S08]  /*0150*/  LDG.E.U8 R10, desc[UR14][R2.64+0x4] ;  /* 0x0000040e020a7981 */ /* 0x000eb0000c1e1100 */
[----:B------:R-:W3:Y:S04]  /*0160*/  LDG.E.S8 R5, desc[UR10][R2.64] ;  /* 0x0000000a02057981 */ /* 0x000ee8000c1e1300 */
[----:B------:R-:W4:Y:S01]  /*0170*/  LDG.E.S8 R7, desc[UR12][R2.64+0x2] ;  /* 0x0000020c02077981 */ /* 0x000f22000c1e1300 */
[----:B------:R-:W-:Y:S01]  /*0180*/  BSSY.RECONVERGENT B0, `(.L_x_0) ;  /* 0x000002b000007945 */ /* 0x000fe20003800200 */
[----:B------:R-:W-:Y:S01]  /*0190*/  IMAD.MOV.U32 R4, RZ, RZ, RZ ;  /* 0x000000ffff047224 */ /* 0x000fe200078e00ff */
[----:B--2---:R-:W-:Y:S01]  /*01a0*/  ISETP.GT.AND P0, PT, R10, 0x32, PT ;  /* 0x000000320a00780c */ /* 0x004fe20003f04270 */
[----:B---3--:R-:W-:-:S02]  /*01b0*/  VIADD R6, R5, 0xffffffd0 ;  /* 0xffffffd005067836 */ /* 0x008fc40000000000 */
[----:B----4-:R-:W-:-:S10]  /*01c0*/  VIADD R11, R7, 0xffffffd0 ;  /* 0xffffffd0070b7836 */ /* 0x010fd40000000000 */
[----:B------:R-:W-:Y:S05]  /*01d0*/  @P0 BRA `(.L_x_1) ;  /* 0x0000000000340947 */ /* 0x000fea0003800000 */
[----:B------:R-:W-:-:S13]  /*01e0*/  ISETP.NE.AND P0, PT, R10, 0x30, PT ;  /* 0x000000300a00780c */ /* 0x000fda0003f05270 */
[----:B------:R-:W-:Y:S05]  /*01f0*/  @!P0 BRA `(.L_x_2) ;  /* 0x0000000000248947 */ /* 0x000fea0003800000 */
[----:B------:R-:W-:-:S13]  /*0200*/  ISETP.NE.AND P0, PT, R10, 0x31, PT ;  /* 0x000000310a00780c */ /* 0x000fda0003f05270 */
[----:B------:R-:W-:Y:S05]  /*0210*/  @!P0 BRA `(.L_x_3) ;  /* 0x0000000000148947 */ /* 0x000fea0003800000 */
[----:B------:R-:W-:-:S13]  /*0220*/  ISETP.NE.AND P0, PT, R10, 0x32, PT ;  /* 0x000000320a00780c */ /* 0x000fda0003f05270 */
[----:B------:R-:W-:Y:S05]  /*0230*/  @P0 BRA `(.L_x_4) ;  /* 0x00000000007c0947 */ /* 0x000fea0003800000 */
[----:B------:R-:W-:-:S04]  /*0240*/  LOP3.LUT P0, RZ, R11, R6, RZ, 0xc0, !PT ;  /* 0x000000060bff7212 */ /* 0x000fc8000780c0ff */
[----:B------:R-:W-:Y:S01]  /*0250*/  SEL R4, RZ, 0x1, P0 ;  /* 0x00000001ff047807 */ /* 0x000fe20000000000 */
[----:B------:R-:W-:Y:S08]  /*0260*/  BRA `(.L_x_4) ;  /* 0x0000000000707947 */ /* 0x000ff00003800000 */
.L_x_3:
[----:B------:R-:W-:Y:S01]  /*0270*/  LOP3.LUT R4, R11, R6, RZ, 0xfc, !PT ;  /* 0x000000060b047212 */ /* 0x000fe200078efcff */
[----:B------:R-:W-:Y:S06]  /*0280*/  BRA `(.L_x_4) ;  /* 0x0000000000687947 */ /* 0x000fec0003800000 */
.L_x_2:
[----:B------:R-:W-:Y:S01]  /*0290*/  LOP3.LUT R4, R11, R6, RZ, 0xc0, !PT ;  /* 0x000000060b047212 */ /* 0x000fe200078ec0ff */
[----:B------:R-:W-:Y:S06]  /*02a0*/  BRA `(.L_x_4) ;  /* 0x0000000000607947 */ /* 0x000fec0003800000 */
.L_x_1:
[----:B------:R-:W-:-:S13]  /*02b0*/  ISETP.NE.AND P0, PT, R10, 0x33, PT ;  /* 0x000000330a00780c */ /* 0x000fda0003f05270 */
[----:B------:R-:W-:Y:S05]  /*02c0*/  @!P0 BRA `(.L_x_5) ;  /* 0x0000000000508947 */ /* 0x000fea0003800000 */
[----:B------:R-:W-:-:S13]  /*02d0*/  ISETP.NE.AND P0, PT, R10, 0x34, PT ;  /* 0x000000340a00780c */ /* 0x000fda0003f05270 */
[----:B------:R-:W-:Y:S05]  /*02e0*/  @!P0 BRA `(.L_x_6) ;  /* 0x0000000000288947 */ /* 0x000fea0003800000 */
[----:B------:R-:W-:-:S13]  /*02f0*/  ISETP.NE.AND P0, PT, R10, 0x35, PT ;  /* 0x000000350a00780c */ /* 0x000fda0003f05270 */
[----:B------:R-:W-:Y:S05]  /*0300*/  @P0 BRA `(.L_x_4) ;  /* 0x0000000000480947 */ /* 0x000fea0003800000 */
[----:B------:R-:W-:Y:S02]  /*0310*/  ISETP.NE.AND P0, PT, R6, RZ, PT ;  /* 0x000000ff0600720c */ /* 0x000fe40003f05270 */
[----:B------:R-:W-:Y:S02]  /*0320*/  ISETP.NE.AND P1, PT, R11, RZ, PT ;  /* 0x000000ff0b00720c */ /* 0x000fe40003f25270 */
[----:B------:R-:W-:Y:S02]  /*0330*/  LOP3.LUT R2, R7, 0x1, RZ, 0xc0, !PT ;  /* 0x0000000107027812 */ /* 0x000fe400078ec0ff */
[----:B------:R-:W-:Y:S02]  /*0340*/  LOP3.LUT R3, R5, 0x1, RZ, 0xc0, !PT ;  /* 0x0000000105037812 */ /* 0x000fe400078ec0ff */
[----:B------:R-:W-:Y:S02]  /*0350*/  SEL R2, R2, RZ, !P0 ;  /* 0x000000ff02027207 */ /* 0x000fe40004000000 */
[----:B------:R-:W-:-:S04]  /*0360*/  SEL R3, R3, RZ, !P1 ;  /* 0x000000ff03037207 */ /* 0x000fc80004800000 */
[----:B------:R-:W-:Y:S01]  /*0370*/  LOP3.LUT R4, R3, 0x1, R2, 0x36, !PT ;  /* 0x0000000103047812 */ /* 0x000fe200078e3602 */
[----:B------:R-:W-:Y:S06]  /*0380*/  BRA `(.L_x_4) ;  /* 0x0000000000287947 */ /* 0x000fec0003800000 */
.L_x_6:
[----:B------:R-:W-:Y:S02]  /*0390*/  ISETP.NE.AND P0, PT, R6, RZ, PT ;  /* 0x000000ff0600720c */ /* 0x000fe40003f05270 */
[----:B------:R-:W-:Y:S02]  /*03a0*/  ISETP.NE.AND P1, PT, R11, RZ, PT ;  /* 0x000000ff0b00720c */ /* 0x000fe40003f25270 */
[----:B------:R-:W-:Y:S02]  /*03b0*/  LOP3.LUT R7, R7, 0x1, RZ, 0xc0, !PT ;  /* 0x0000000107077812 */ /* 0x000fe400078ec0ff */
[----:B------:R-:W-:Y:S02]  /*03c0*/  LOP3.LUT R5, R5, 0x1, RZ, 0xc0, !PT ;  /* 0x0000000105057812 */ /* 0x000fe400078ec0ff */
[----:B------:R-:W-:Y:S02]  /*03d0*/  SEL R7, R7, RZ, !P0 ;  /* 0x000000ff07077207 */ /* 0x000fe40004000000 */
[----:B------:R-:W-:-:S04]  /*03e0*/  SEL R4, R5, RZ, !P1 ;  /* 0x000000ff05047207 */ /* 0x000fc80004800000 */
[----:B------:R-:W-:Y:S01]  /*03f0*/  LOP3.LUT R4, R4, R7, RZ, 0xfc, !PT ;  /* 0x0000000704047212 */ /* 0x000fe200078efcff */
[----:B------:R-:W-:Y:S06]  /*0400*/  BRA `(.L_x_4) ;  /* 0x0000000000087947 */ /* 0x000fec0003800000 */
.L_x_5:
[----:B------:R-:W-:-:S04]  /*0410*/  LOP3.LUT P0, RZ, R11, R6, RZ, 0xfc, !PT ;  /* 0x000000060bff7212 */ /* 0x000fc8000780fcff */
[----:B------:R-:W-:-:S09]  /*0420*/  SEL R4, RZ, 0x1, P0 ;  /* 0x00000001ff047807 */ /* 0x000fd20000000000 */
.L_x_4:
[----:B------:R-:W-:Y:S05]  /*0430*/  BSYNC.RECONVERGENT B0 ;  /* 0x0000000000007941 */ /* 0x000fea0003800200 */
.L_x_0:
[----:B------:R-:W-:Y:S01]  /*0440*/  IMAD.SHL.U32 R3, R0, 0x2, RZ ;  /* 0x0000000200037824 */ /* 0x000fe200078e00ff */
[----:B------:R-:W-:Y:S01]  /*0450*/  R2UR UR10, R8 ;  /* 0x00000000080a72ca */ /* 0x000fe200000e0000 */
[----:B------:R-:W-:Y:S01]  /*0460*/  VIADD R0, R0, UR8 ;  /* 0x0000000800007c36 */ /* 0x000fe20008000000 */
[----:B------:R-:W-:Y:S01]  /*0470*/  R2UR UR11, R9 ;  /* 0x00000000090b72ca */ /* 0x000fe200000e0000 */
[----:B------:R-:W-:Y:S01]  /*0480*/  IMAD.MOV.U32 R6, RZ, RZ, 0xa ;  /* 0x0000000aff067424 */ /* 0x000fe200078e00ff */
[----:B------:R-:W-:Y:S01]  /*0490*/  IADD3 R2, P0, PT, R3, UR6, RZ ;  /* 0x0000000603027c10 */ /* 0x000fe2000ff1e0ff */
[----:B------:R-:W-:Y:S01]  /*04a0*/  VIADD R5, R4, 0x30 ;  /* 0x0000003004057836 */ /* 0x000fe20000000000 */
[----:B------:R-:W-:Y:S02]  /*04b0*/  R2UR UR12, R8 ;  /* 0x00000000080c72ca */ /* 0x000fe400000e0000 */
[----:B------:R-:W-:Y:S02]  /*04c0*/  R2UR UR13, R9 ;  /* 0x00000000090d72ca */ /* 0x000fe400000e0000 */
[----:B------:R-:W-:-:S02]  /*04d0*/  LEA.HI.X.SX32 R3, R3, UR7, 0x1, P0 ;  /* 0x0000000703037c11 */ /* 0x000fc400080f0eff */
[----:B------:R-:W-:Y:S02]  /*04e0*/  ISETP.GE.AND P0, PT, R0, UR9, PT ;  /* 0x0000000900007c0c */ /* 0x000fe4000bf06270 */
[----:B------:R-:W-:Y:S01]  /*04f0*/  PRMT R4, R6, 0x7610, R4 ;  /* 0x0000761006047816 */ /* 0x000fe20000000004 */
[----:B------:R1:W-:Y:S06]  /*0500*/  STG.E.U8 desc[UR10][R2.64], R5 ;  /* 0x0000000502007986 */ /* 0x0003ec000c10110a */
[----:B------:R1:W-:Y:S04]  /*0510*/  STG.E.U8 desc[UR12][R2.64+0x1], R4 ;  /* 0x0000010402007986 */ /* 0x0003e8000c10110c */
[----:B------:R-:W-:Y:S05]  /*0520*/  @!P0 BRA `(.L_x_7) ;  /* 0xfffffff800e48947 */ /* 0x000fea000383ffff */
[----:B------:R-:W-:Y:S05]  /*0530*/  EXIT ;  /* 0x000000000000794d */ /* 0x000fea0003800000 */
.L_x_8:
[----:B------:R-:W-:-:S00]  /*0540*/  BRA `(.L_x_8) ;  /* 0xfffffffc00fc7947 */ /* 0x000fc0000383ffff */
[----:B------:R-:W-:-:S00]  /*0550*/  NOP ;  /* 0x0000000000007918 */ /* 0x000fc00000000000 */
        /* <DEDUP_REMOVED lines=10> */
.L_x_9:


//--------------------- .nv.shared.reserved.0     --------------------------
	.section	.nv.shared.reserved.0,"aw",@nobits
	.weak		__nv_reservedSMEM_offset_0_alias
	.size		__nv_reservedSMEM_offset_0_alias, 0, 64
	.other		__nv_reservedSMEM_offset_0_alias,@"STO_CUDA_RESERVED_SHARED STV_DEFAULT"
__nv_reservedSMEM_offset_0_alias:
	.zero		0
	.zero		64


//--------------------- .nv.constant0._Z10logic_gatePciS_i --------------------------
	.section	.nv.constant0._Z10logic_gatePciS_i,"a",@progbits
	.sectionflags	@""
	.align	4
.nv.constant0._Z10logic_gatePciS_i:
	.zero		924


//--------------------- SYMBOLS --------------------------

	.type		.nv.reservedSmem.offset0,@object
	.size		.nv.reservedSmem.offset0,0x4
